//
// Generated by NVIDIA NVVM Compiler
//
// Compiler Build ID: CL-36424714
// Cuda compilation tools, release 13.0, V13.0.88
// Based on NVVM 20.0.0
//

.version 9.0
.target sm_100
.address_size 64

	// .globl	_Z10vector_addP3aos

.visible .entry _Z10vector_addP3aos(
	.param .u64 .ptr .align 1 _Z10vector_addP3aos_param_0
)
{
	.reg .b32 	%r<5>;
	.reg .b64 	%rd<5>;

	ld.param.u64 	%rd1, [_Z10vector_addP3aos_param_0];
	cvta.to.global.u64 	%rd2, %rd1;
	mov.u32 	%r1, %tid.x;
	mul.wide.u32 	%rd3, %r1, 12;
	add.s64 	%rd4, %rd2, %rd3;
	ld.global.u32 	%r2, [%rd4];
	ld.global.u32 	%r3, [%rd4+4];
	add.s32 	%r4, %r3, %r2;
	st.global.u32 	[%rd4+8], %r4;
	ret;

}


// ===== COMPILED SASS (sm_100) =====

	.target	sm_100

	.elftype	@"ET_EXEC"


//--------------------- .note.nv.tkinfo           --------------------------
	.section	.note.nv.tkinfo,"",@"SHT_NOTE"
	.sectionflags	@"SHF_NOTE_NV_TKINFO"
	.tkinfo
        /*0018*/ 	.word	0x00000002
        /*0030*/ 	.string	""
        /*0030*/ 	.string	"ptxas"
        /*0030*/ 	.string	"Cuda compilation tools, release 13.0, V13.0.88"
        /*0030*/ 	.string	"Build cuda_13.0.r13.0/compiler.36424714_0"
        /*0030*/ 	.string	"-arch sm_100 -m 64 "



//--------------------- .note.nv.cuinfo           --------------------------
	.section	.note.nv.cuinfo,"",@"SHT_NOTE"
	.sectionflags	@"SHF_NOTE_NV_CUINFO"
        /*0018*/ 	.short	0x0002
        /*001a*/ 	.short	0x0064
        /*001c*/ 	.short	0x0082
	.zero		2


//--------------------- .nv.info                  --------------------------
	.section	.nv.info,"",@"SHT_CUDA_INFO"
	.align	4


	//----- nvinfo : EIATTR_REGCOUNT
	.align		4
        /*0000*/ 	.byte	0x04, 0x2f
        /*0002*/ 	.short	(.L_1 - .L_0)
	.align		4
.L_0:
        /*0004*/ 	.word	index@(_Z10vector_addP3aos)
        /*0008*/ 	.word	0x00000008


	//----- nvinfo : EIATTR_FRAME_SIZE
	.align		4
.L_1:
        /*000c*/ 	.byte	0x04, 0x11
        /*000e*/ 	.short	(.L_3 - .L_2)
	.align		4
.L_2:
        /*0010*/ 	.word	index@(_Z10vector_addP3aos)
        /*0014*/ 	.word	0x00000000


	//----- nvinfo : EIATTR_MIN_STACK_SIZE
	.align		4
.L_3:
        /*0018*/ 	.byte	0x04, 0x12
        /*001a*/ 	.short	(.L_5 - .L_4)
	.align		4
.L_4:
        /*001c*/ 	.word	index@(_Z10vector_addP3aos)
        /*0020*/ 	.word	0x00000000
.L_5:


//--------------------- .nv.compat                --------------------------
	.section	.nv.compat,"",@"SHT_CUDA_COMPAT_INFO"
	.align	4
        /*0000*/ 	.byte	0x02, 0x09, 0x00, 0x00, 0x02, 0x02, 0x01, 0x00, 0x02, 0x05, 0x05, 0x00, 0x03, 0x07, 0x01, 0x01
        /*0010*/ 	.byte	0x02, 0x03, 0x00, 0x00, 0x02, 0x06, 0x01, 0x00, 0x04, 0x0b, 0x08, 0x00, 0x09, 0x00, 0x00, 0x00
        /*0020*/ 	.byte	0x00, 0x00, 0x00, 0x00


//--------------------- .nv.info._Z10vector_addP3aos --------------------------
	.section	.nv.info._Z10vector_addP3aos,"",@"SHT_CUDA_INFO"
	.sectionflags	@""
	.align	4


	//----- nvinfo : EIATTR_CUDA_API_VERSION
	.align		4
        /*0000*/ 	.byte	0x04, 0x37
        /*0002*/ 	.short	(.L_7 - .L_6)
.L_6:
        /*0004*/ 	.word	0x00000082


	//----- nvinfo : EIATTR_KPARAM_INFO
	.align		4
.L_7:
        /*0008*/ 	.byte	0x04, 0x17
        /*000a*/ 	.short	(.L_9 - .L_8)
.L_8:
        /*000c*/ 	.word	0x00000000
        /*0010*/ 	.short	0x0000
        /*0012*/ 	.short	0x0000
        /*0014*/ 	.byte	0x00, 0xf5, 0x21, 0x00


	//----- nvinfo : EIATTR_SPARSE_MMA_MASK
	.align		4
.L_9:
        /*0018*/ 	.byte	0x03, 0x50
        /*001a*/ 	.short	0x0000


	//----- nvinfo : EIATTR_MAXREG_COUNT
	.align		4
        /*001c*/ 	.byte	0x03, 0x1b
        /*001e*/ 	.short	0x00ff


	//----- nvinfo : EIATTR_MERCURY_ISA_VERSION
	.align		4
        /*0020*/ 	.byte	0x03, 0x5f
        /*0022*/ 	.short	0x0101


	//----- nvinfo : EIATTR_VRC_CTA_INIT_COUNT
	.align		4
        /*0024*/ 	.byte	0x02, 0x4a
	.zero		1
	.zero		1


	//----- nvinfo : EIATTR_EXIT_INSTR_OFFSETS
	.align		4
        /*0028*/ 	.byte	0x04, 0x1c
        /*002a*/ 	.short	(.L_11 - .L_10)


	//   ....[0]....
.L_10:
        /*002c*/ 	.word	0x00000090


	//----- nvinfo : EIATTR_CBANK_PARAM_SIZE
	.align		4
.L_11:
        /*0030*/ 	.byte	0x03, 0x19
        /*0032*/ 	.short	0x0008


	//----- nvinfo : EIATTR_PARAM_CBANK
	.align		4
        /*0034*/ 	.byte	0x04, 0x0a
        /*0036*/ 	.short	(.L_13 - .L_12)
	.align		4
.L_12:
        /*0038*/ 	.word	index@(.nv.constant0._Z10vector_addP3aos)
        /*003c*/ 	.short	0x0380
        /*003e*/ 	.short	0x0008


	//----- nvinfo : EIATTR_SW_WAR
	.align		4
.L_13:
        /*0040*/ 	.byte	0x04, 0x36
        /*0042*/ 	.short	(.L_15 - .L_14)
.L_14:
        /*0044*/ 	.word	0x00000008
.L_15:


//--------------------- .nv.callgraph             --------------------------
	.section	.nv.callgraph,"",@"SHT_CUDA_CALLGRAPH"
	.align	4
	.sectionentsize	8
	.align		4
        /*0000*/ 	.word	0x00000000
	.align		4
        /*0004*/ 	.word	0xffffffff
	.align		4
        /*0008*/ 	.word	0x00000000
	.align		4
        /*000c*/ 	.word	0xfffffffe
	.align		4
        /*0010*/ 	.word	0x00000000
	.align		4
        /*0014*/ 	.word	0xfffffffd
	.align		4
        /*0018*/ 	.word	0x00000000
	.align		4
        /*001c*/ 	.word	0xfffffffc


//--------------------- .text._Z10vector_addP3aos --------------------------
	.section	.text._Z10vector_addP3aos,"ax",@progbits
	.align	128
        .global         _Z10vector_addP3aos
        .type           _Z10vector_addP3aos,@function
        .size           _Z10vector_addP3aos,(.L_x_1 - _Z10vector_addP3aos)
        .other          _Z10vector_addP3aos,@"STO_CUDA_ENTRY STV_DEFAULT"
_Z10vector_addP3aos:
.text._Z10vector_addP3aos:
[----:B------:R-:W-:Y:S01]  /*0000*/  LDC R1, c[0x0][0x37c] ;  /* 0x0000df00ff017b82 */ /* 0x000fe20000000800 */
[----:B------:R-:W0:Y:S07]  /*0010*/  S2R R5, SR_TID.X ;  /* 0x0000000000057919 */ /* 0x000e2e0000002100 */
[----:B------:R-:W0:Y:S01]  /*0020*/  LDC.64 R2, c[0x0][0x380] ;  /* 0x0000e000ff027b82 */ /* 0x000e220000000a00 */
[----:B------:R-:W1:Y:S01]  /*0030*/  LDCU.64 UR4, c[0x0][0x358] ;  /* 0x00006b00ff0477ac */ /* 0x000e620008000a00 */
[----:B0-----:R-:W-:-:S05]  /*0040*/  IMAD.WIDE.U32 R2, R5, 0xc, R2 ;  /* 0x0000000c05027825 */ /* 0x001fca00078e0002 */
[----:B-1----:R-:W2:Y:S04]  /*0050*/  LDG.E R0, desc[UR4][R2.64] ;  /* 0x0000000402007981 */ /* 0x002ea8000c1e1900 */
[----:B------:R-:W2:Y:S02]  /*0060*/  LDG.E R5, desc[UR4][R2.64+0x4] ;  /* 0x0000040402057981 */ /* 0x000ea4000c1e1900 */
[----:B--2---:R-:W-:-:S05]  /*0070*/  IADD3 R5, PT, PT, R0, R5, RZ ;  /* 0x0000000500057210 */ /* 0x004fca0007ffe0ff */
[----:B------:R-:W-:Y:S01]  /*0080*/  STG.E desc[UR4][R2.64+0x8], R5 ;  /* 0x0000080502007986 */ /* 0x000fe2000c101904 */
[----:B------:R-:W-:Y:S05]  /*0090*/  EXIT ;  /* 0x000000000000794d */ /* 0x000fea0003800000 */
.L_x_0:
[----:B------:R-:W-:-:S00]  /*00a0*/  BRA `(.L_x_0) ;  /* 0xfffffffc00fc7947 */ /* 0x000fc0000383ffff */
[----:B------:R-:W-:-:S00]  /*00b0*/  NOP ;  /* 0x0000000000007918 */ /* 0x000fc00000000000 */
        /* <DEDUP_REMOVED lines=12> */
.L_x_1:


//--------------------- .nv.shared.reserved.0     --------------------------
	.section	.nv.shared.reserved.0,"aw",@nobits
	.weak		__nv_reservedSMEM_offset_0_alias
	.size		__nv_reservedSMEM_offset_0_alias, 0, 64
	.other		__nv_reservedSMEM_offset_0_alias,@"STO_CUDA_RESERVED_SHARED STV_DEFAULT"
__nv_reservedSMEM_offset_0_alias:
	.zero		0
	.zero		64


//--------------------- .nv.constant0._Z10vector_addP3aos --------------------------
	.section	.nv.constant0._Z10vector_addP3aos,"a",@progbits
	.sectionflags	@""
	.align	4
.nv.constant0._Z10vector_addP3aos:
	.zero		904


//--------------------- SYMBOLS --------------------------

	.type		.nv.reservedSmem.offset0,@object
	.size		.nv.reservedSmem.offset0,0x4
